	.headerflags	@"EF_CUDA_TEXMODE_UNIFIED EF_CUDA_64BIT_ADDRESS EF_CUDA_ACCELERATORS EF_CUDA_SM90 EF_CUDA_VIRTUAL_SM(EF_CUDA_SM90)"
	.elftype	@"ET_EXEC"


//--------------------- .nv.info                  --------------------------
	.section	.nv.info,"",@"SHT_CUDA_INFO"
	.align	4


	//----- nvinfo : EIATTR_REGCOUNT
	.align		4
        /*0000*/ 	.byte	0x04, 0x2f
        /*0002*/ 	.short	(.L_3 - .L_2)
	.align		4
.L_2:
        /*0004*/ 	.word	index@(triton_poi_fused__native_batch_norm_legit_no_training_relu_28)
        /*0008*/ 	.word	0x00000012


	//----- nvinfo : EIATTR_MIN_STACK_SIZE
	.align		4
.L_3:
        /*000c*/ 	.byte	0x04, 0x12
        /*000e*/ 	.short	(.L_5 - .L_4)
	.align		4
.L_4:
        /*0010*/ 	.word	index@(triton_poi_fused__native_batch_norm_legit_no_training_relu_28)
        /*0014*/ 	.word	0x00000000


	//----- nvinfo : EIATTR_FRAME_SIZE
	.align		4
.L_5:
        /*0018*/ 	.byte	0x04, 0x11
        /*001a*/ 	.short	(.L_7 - .L_6)
	.align		4
.L_6:
        /*001c*/ 	.word	index@(triton_poi_fused__native_batch_norm_legit_no_training_relu_28)
        /*0020*/ 	.word	0x00000000


	//----- nvinfo : EIATTR_MIN_STACK_SIZE
	.align		4
.L_7:
        /*0024*/ 	.byte	0x04, 0x12
        /*0026*/ 	.short	(.L_9 - .L_8)
	.align		4
.L_8:
        /*0028*/ 	.word	index@(triton_poi_fused__native_batch_norm_legit_no_training_relu_28)
        /*002c*/ 	.word	0x00000000
.L_9:


//--------------------- .nv.info.triton_poi_fused__native_batch_norm_legit_no_training_relu_28 --------------------------
	.section	.nv.info.triton_poi_fused__native_batch_norm_legit_no_training_relu_28,"",@"SHT_CUDA_INFO"
	.sectionflags	@""
	.align	4


	//----- nvinfo : EIATTR_CUDA_API_VERSION
	.align		4
        /*0000*/ 	.byte	0x04, 0x37
        /*0002*/ 	.short	(.L_11 - .L_10)
.L_10:
        /*0004*/ 	.word	0x0000007c


	//----- nvinfo : EIATTR_KPARAM_INFO
	.align		4
.L_11:
        /*0008*/ 	.byte	0x04, 0x17
        /*000a*/ 	.short	(.L_13 - .L_12)
.L_12:
        /*000c*/ 	.word	0x00000000
        /*0010*/ 	.short	0x0006
        /*0012*/ 	.short	0x0030
        /*0014*/ 	.byte	0x00, 0xf0, 0x11, 0x00


	//----- nvinfo : EIATTR_KPARAM_INFO
	.align		4
.L_13:
        /*0018*/ 	.byte	0x04, 0x17
        /*001a*/ 	.short	(.L_15 - .L_14)
.L_14:
        /*001c*/ 	.word	0x00000000
        /*0020*/ 	.short	0x0005
        /*0022*/ 	.short	0x0028
        /*0024*/ 	.byte	0x00, 0xf4, 0x21, 0x00


	//----- nvinfo : EIATTR_KPARAM_INFO
	.align		4
.L_15:
        /*0028*/ 	.byte	0x04, 0x17
        /*002a*/ 	.short	(.L_17 - .L_16)
.L_16:
        /*002c*/ 	.word	0x00000000
        /*0030*/ 	.short	0x0004
        /*0032*/ 	.short	0x0020
        /*0034*/ 	.byte	0x00, 0xf4, 0x21, 0x00


	//----- nvinfo : EIATTR_KPARAM_INFO
	.align		4
.L_17:
        /*0038*/ 	.byte	0x04, 0x17
        /*003a*/ 	.short	(.L_19 - .L_18)
.L_18:
        /*003c*/ 	.word	0x00000000
        /*0040*/ 	.short	0x0003
        /*0042*/ 	.short	0x0018
        /*0044*/ 	.byte	0x00, 0xf4, 0x21, 0x00


	//----- nvinfo : EIATTR_KPARAM_INFO
	.align		4
.L_19:
        /*0048*/ 	.byte	0x04, 0x17
        /*004a*/ 	.short	(.L_21 - .L_20)
.L_20:
        /*004c*/ 	.word	0x00000000
        /*0050*/ 	.short	0x0002
        /*0052*/ 	.short	0x0010
        /*0054*/ 	.byte	0x00, 0xf4, 0x21, 0x00


	//----- nvinfo : EIATTR_KPARAM_INFO
	.align		4
.L_21:
        /*0058*/ 	.byte	0x04, 0x17
        /*005a*/ 	.short	(.L_23 - .L_22)
.L_22:
        /*005c*/ 	.word	0x00000000
        /*0060*/ 	.short	0x0001
        /*0062*/ 	.short	0x0008
        /*0064*/ 	.byte	0x00, 0xf4, 0x21, 0x00


	//----- nvinfo : EIATTR_KPARAM_INFO
	.align		4
.L_23:
        /*0068*/ 	.byte	0x04, 0x17
        /*006a*/ 	.short	(.L_25 - .L_24)
.L_24:
        /*006c*/ 	.word	0x00000000
        /*0070*/ 	.short	0x0000
        /*0072*/ 	.short	0x0000
        /*0074*/ 	.byte	0x00, 0xf4, 0x21, 0x00


	//----- nvinfo : EIATTR_SPARSE_MMA_MASK
	.align		4
.L_25:
        /*0078*/ 	.byte	0x03, 0x50
        /*007a*/ 	.short	0x0000


	//----- nvinfo : EIATTR_MAXREG_COUNT
	.align		4
        /*007c*/ 	.byte	0x03, 0x1b
        /*007e*/ 	.short	0x00ff


	//----- nvinfo : EIATTR_EXIT_INSTR_OFFSETS
	.align		4
        /*0080*/ 	.byte	0x04, 0x1c
        /*0082*/ 	.short	(.L_27 - .L_26)


	//   ....[0]....
.L_26:
        /*0084*/ 	.word	0x000003d0


	//----- nvinfo : EIATTR_REQNTID
	.align		4
.L_27:
        /*0088*/ 	.byte	0x04, 0x10
        /*008a*/ 	.short	(.L_29 - .L_28)
.L_28:
        /*008c*/ 	.word	0x00000100
        /*0090*/ 	.word	0x00000001
        /*0094*/ 	.word	0x00000001


	//----- nvinfo : EIATTR_CBANK_PARAM_SIZE
	.align		4
.L_29:
        /*0098*/ 	.byte	0x03, 0x19
        /*009a*/ 	.short	0x0034


	//----- nvinfo : EIATTR_PARAM_CBANK
	.align		4
        /*009c*/ 	.byte	0x04, 0x0a
        /*009e*/ 	.short	(.L_31 - .L_30)
	.align		4
.L_30:
        /*00a0*/ 	.word	index@(.nv.constant0.triton_poi_fused__native_batch_norm_legit_no_training_relu_28)
        /*00a4*/ 	.short	0x0210
        /*00a6*/ 	.short	0x0034


	//----- nvinfo : EIATTR_SW_WAR
	.align		4
.L_31:
        /*00a8*/ 	.byte	0x04, 0x36
        /*00aa*/ 	.short	(.L_33 - .L_32)
.L_32:
        /*00ac*/ 	.word	0x00000008
.L_33:


//--------------------- .nv.callgraph             --------------------------
	.section	.nv.callgraph,"",@"SHT_CUDA_CALLGRAPH"
	.align	4
	.sectionentsize	8
	.align		4
        /*0000*/ 	.word	0x00000000
	.align		4
        /*0004*/ 	.word	0xffffffff
	.align		4
        /*0008*/ 	.word	0x00000000
	.align		4
        /*000c*/ 	.word	0xfffffffe
	.align		4
        /*0010*/ 	.word	0x00000000
	.align		4
        /*0014*/ 	.word	0xfffffffd
	.align		4
        /*0018*/ 	.word	0x00000000
	.align		4
        /*001c*/ 	.word	0xfffffffc


//--------------------- .nv.constant4             --------------------------
	.section	.nv.constant4,"a",@progbits
	.align	8
	.align		8
.nv.constant4:
        /*0000*/ 	.dword	_$_str
	.align		8
        /*0008*/ 	.dword	_$_str_$_2


//--------------------- .text.triton_poi_fused__native_batch_norm_legit_no_training_relu_28 --------------------------
	.section	.text.triton_poi_fused__native_batch_norm_legit_no_training_relu_28,"ax",@progbits
	.align	128
        .global         triton_poi_fused__native_batch_norm_legit_no_training_relu_28
        .type           triton_poi_fused__native_batch_norm_legit_no_training_relu_28,@function
        .size           triton_poi_fused__native_batch_norm_legit_no_training_relu_28,(.L_x_1 - triton_poi_fused__native_batch_norm_legit_no_training_relu_28)
        .other          triton_poi_fused__native_batch_norm_legit_no_training_relu_28,@"STO_CUDA_ENTRY STV_DEFAULT"
triton_poi_fused__native_batch_norm_legit_no_training_relu_28:
.text.triton_poi_fused__native_batch_norm_legit_no_training_relu_28:
[----:B------:R-:W-:Y:S01]  /*0000*/  LDC R1, c[0x0][0x28] ;  /* 0x00000a00ff017b82 */ /* 0x000fe20000000800 */
[----:B------:R-:W1:Y:S07]  /*0010*/  S2R R0, SR_TID.X ;  /* 0x0000000000007919 */ /* 0x000e6e0000002100 */
[----:B------:R-:W2:Y:S01]  /*0020*/  LDC.64 R2, c[0x0][0x220] ;  /* 0x00008800ff027b82 */ /* 0x000ea20000000a00 */
[----:B------:R-:W-:Y:S01]  /*0030*/  ULDC.64 UR4, c[0x0][0x208] ;  /* 0x0000820000047ab9 */ /* 0x000fe20000000a00 */
[----:B------:R-:W3:Y:S06]  /*0040*/  S2R R7, SR_CTAID.X ;  /* 0x0000000000077919 */ /* 0x000eec0000002500 */
[----:B------:R-:W4:Y:S08]  /*0050*/  LDC.64 R8, c[0x0][0x228] ;  /* 0x00008a00ff087b82 */ /* 0x000f300000000a00 */
[----:B------:R-:W5:Y:S01]  /*0060*/  LDC.64 R10, c[0x0][0x230] ;  /* 0x00008c00ff0a7b82 */ /* 0x000f620000000a00 */
[----:B-1----:R-:W-:-:S02]  /*0070*/  SHF.L.U32 R0, R0, 0x1, RZ ;  /* 0x0000000100007819 */ /* 0x002fc400000006ff */
[----:B---3--:R-:W-:Y:S02]  /*0080*/  SHF.R.S32.HI R5, RZ, 0x16, R7 ;  /* 0x00000016ff057819 */ /* 0x008fe40000011407 */
[----:B------:R-:W-:Y:S02]  /*0090*/  LOP3.LUT R0, R0, 0x1fe, RZ, 0xc0, !PT ;  /* 0x000001fe00007812 */ /* 0x000fe400078ec0ff */
[----:B------:R-:W-:Y:S02]  /*00a0*/  SGXT R5, R5, 0x1 ;  /* 0x000000010505781a */ /* 0x000fe40000000200 */
[----:B------:R-:W-:Y:S02]  /*00b0*/  LEA R0, R7, R0, 0x9 ;  /* 0x0000000007007211 */ /* 0x000fe400078e48ff */
[----:B------:R-:W1:Y:S02]  /*00c0*/  LDC.64 R6, c[0x0][0x218] ;  /* 0x00008600ff067b82 */ /* 0x000e640000000a00 */
[----:B------:R-:W-:-:S04]  /*00d0*/  LEA.HI R5, R5, R0, RZ, 0x5 ;  /* 0x0000000005057211 */ /* 0x000fc800078f28ff */
[----:B------:R-:W-:-:S04]  /*00e0*/  LOP3.LUT R5, R5, 0xffffffe0, RZ, 0xc0, !PT ;  /* 0xffffffe005057812 */ /* 0x000fc800078ec0ff */
[----:B------:R-:W-:Y:S02]  /*00f0*/  IADD3 R13, R0, -R5, RZ ;  /* 0x80000005000d7210 */ /* 0x000fe40007ffe0ff */
[----:B------:R-:W3:Y:S03]  /*0100*/  LDC.64 R4, c[0x0][0x210] ;  /* 0x00008400ff047b82 */ /* 0x000ee60000000a00 */
[----:B--2---:R-:W-:-:S06]  /*0110*/  IMAD.WIDE R2, R13, 0x4, R2 ;  /* 0x000000040d027825 */ /* 0x004fcc00078e0202 */
[----:B------:R-:W2:Y:S01]  /*0120*/  LDG.E.EL.64 R2, desc[UR4][R2.64] ;  /* 0x0000000402027981 */ /* 0x000ea2000c2e1b00 */
[----:B-1----:R-:W-:-:S04]  /*0130*/  IMAD.WIDE R6, R13, 0x4, R6 ;  /* 0x000000040d067825 */ /* 0x002fc800078e0206 */
[C---:B----4-:R-:W-:Y:S02]  /*0140*/  IMAD.WIDE R8, R13.reuse, 0x4, R8 ;  /* 0x000000040d087825 */ /* 0x050fe400078e0208 */
[----:B------:R-:W4:Y:S02]  /*0150*/  LDG.E.EL.64 R6, desc[UR4][R6.64] ;  /* 0x0000000406067981 */ /* 0x000f24000c2e1b00 */
[----:B-----5:R-:W-:Y:S02]  /*0160*/  IMAD.WIDE R10, R13, 0x4, R10 ;  /* 0x000000040d0a7825 */ /* 0x020fe400078e020a */
[----:B------:R-:W5:Y:S02]  /*0170*/  LDG.E.EL.64 R8, desc[UR4][R8.64] ;  /* 0x0000000408087981 */ /* 0x000f64000c2e1b00 */
[----:B---3--:R-:W-:Y:S02]  /*0180*/  IMAD.WIDE R4, R0, 0x4, R4 ;  /* 0x0000000400047825 */ /* 0x008fe400078e0204 */
[----:B------:R-:W5:Y:S04]  /*0190*/  LDG.E.EL.64 R10, desc[UR4][R10.64] ;  /* 0x000000040a0a7981 */ /* 0x000f68000c2e1b00 */
[----:B------:R-:W4:Y:S01]  /*01a0*/  LDG.E.64 R4, desc[UR4][R4.64] ;  /* 0x0000000404047981 */ /* 0x000f22000c1e1b00 */
[----:B------:R-:W-:Y:S01]  /*01b0*/  HFMA2.MMA R14, -RZ, RZ, 1.625, 0 ;  /* 0x3e800000ff0e7435 */ /* 0x000fe200000001ff */
[----:B--2---:R-:W-:Y:S01]  /*01c0*/  FADD R2, R2, 9.9999997473787516356e-06 ;  /* 0x3727c5ac02027421 */ /* 0x004fe20000000000 */
[----:B------:R-:W-:-:S03]  /*01d0*/  FADD R3, R3, 9.9999997473787516356e-06 ;  /* 0x3727c5ac03037421 */ /* 0x000fc60000000000 */
[----:B------:R-:W1:Y:S08]  /*01e0*/  MUFU.SQRT R12, R2 ;  /* 0x00000002000c7308 */ /* 0x000e700000002000 */
[----:B------:R2:W3:Y:S01]  /*01f0*/  MUFU.SQRT R13, R3 ;  /* 0x00000003000d7308 */ /* 0x0004e20000002000 */
[C---:B-1----:R-:W-:Y:S02]  /*0200*/  FSETP.GT.AND P0, PT, R12.reuse, 8.50705917302346158658e+37, PT ;  /* 0x7e8000000c00780b */ /* 0x042fe40003f04000 */
[----:B------:R-:W-:Y:S01]  /*0210*/  FSETP.GEU.AND P2, PT, R12, 1.175494350822287508e-38, PT ;  /* 0x008000000c00780b */ /* 0x000fe20003f4e000 */
[----:B--2---:R-:W1:Y:S01]  /*0220*/  LDC.64 R2, c[0x0][0x238] ;  /* 0x00008e00ff027b82 */ /* 0x004e620000000a00 */
[----:B---3--:R-:W-:-:S02]  /*0230*/  FSETP.GT.AND P1, PT, R13, 8.50705917302346158658e+37, PT ;  /* 0x7e8000000d00780b */ /* 0x008fc40003f24000 */
[----:B------:R-:W-:-:S07]  /*0240*/  FSETP.GEU.AND P3, PT, R13, 1.175494350822287508e-38, PT ;  /* 0x008000000d00780b */ /* 0x000fce0003f6e000 */
[----:B------:R-:W-:-:S04]  /*0250*/  @P0 FMUL R12, R12, 0.25 ;  /* 0x3e8000000c0c0820 */ /* 0x000fc80000400000 */
[----:B------:R-:W-:Y:S01]  /*0260*/  @!P2 FMUL R12, R12, 16777216 ;  /* 0x4b8000000c0ca820 */ /* 0x000fe20000400000 */
[----:B------:R-:W-:-:S04]  /*0270*/  @P1 FMUL R13, R13, 0.25 ;  /* 0x3e8000000d0d1820 */ /* 0x000fc80000400000 */
[----:B------:R-:W-:Y:S01]  /*0280*/  @!P3 FMUL R13, R13, 16777216 ;  /* 0x4b8000000d0db820 */ /* 0x000fe20000400000 */
[----:B------:R-:W2:Y:S01]  /*0290*/  MUFU.RCP R12, R12 ;  /* 0x0000000c000c7308 */ /* 0x000ea20000001000 */
[----:B------:R-:W-:-:S07]  /*02a0*/  FSEL R15, R14, 1, P0 ;  /* 0x3f8000000e0f7808 */ /* 0x000fce0000000000 */
[----:B------:R-:W3:Y:S01]  /*02b0*/  MUFU.RCP R13, R13 ;  /* 0x0000000d000d7308 */ /* 0x000ee20000001000 */
[----:B------:R-:W-:Y:S01]  /*02c0*/  FSEL R14, R14, 1, P1 ;  /* 0x3f8000000e0e7808 */ /* 0x000fe20000800000 */
[----:B------:R-:W-:-:S04]  /*02d0*/  @!P2 FMUL R15, R15, 16777216 ;  /* 0x4b8000000f0fa820 */ /* 0x000fc80000400000 */
[----:B------:R-:W-:Y:S01]  /*02e0*/  @!P3 FMUL R14, R14, 16777216 ;  /* 0x4b8000000e0eb820 */ /* 0x000fe20000400000 */
[----:B----4-:R-:W-:Y:S01]  /*02f0*/  FADD R5, R5, -R7 ;  /* 0x8000000705057221 */ /* 0x010fe20000000000 */
[----:B------:R-:W-:Y:S01]  /*0300*/  FADD R4, R4, -R6 ;  /* 0x8000000604047221 */ /* 0x000fe20000000000 */
[----:B--2---:R-:W-:Y:S01]  /*0310*/  FMUL R15, R12, R15 ;  /* 0x0000000f0c0f7220 */ /* 0x004fe20000400000 */
[----:B---3--:R-:W-:-:S03]  /*0320*/  FMUL R14, R13, R14 ;  /* 0x0000000e0d0e7220 */ /* 0x008fc60000400000 */
[----:B------:R-:W-:Y:S01]  /*0330*/  FMUL R15, R4, R15 ;  /* 0x0000000f040f7220 */ /* 0x000fe20000400000 */
[----:B------:R-:W-:-:S03]  /*0340*/  FMUL R14, R5, R14 ;  /* 0x0000000e050e7220 */ /* 0x000fc60000400000 */
[----:B-----5:R-:W-:Y:S01]  /*0350*/  FFMA R8, R8, R15, R10 ;  /* 0x0000000f08087223 */ /* 0x020fe2000000000a */
[----:B------:R-:W-:-:S04]  /*0360*/  FFMA R9, R9, R14, R11 ;  /* 0x0000000e09097223 */ /* 0x000fc8000000000b */
[----:B------:R-:W-:Y:S02]  /*0370*/  FSETP.GEU.AND P0, PT, R8, RZ, PT ;  /* 0x000000ff0800720b */ /* 0x000fe40003f0e000 */
[C---:B------:R-:W-:Y:S01]  /*0380*/  FSETP.GEU.AND P1, PT, R9.reuse, RZ, PT ;  /* 0x000000ff0900720b */ /* 0x040fe20003f2e000 */
[----:B-1----:R-:W-:Y:S01]  /*0390*/  IMAD.WIDE R2, R0, 0x4, R2 ;  /* 0x0000000400027825 */ /* 0x002fe200078e0202 */
[----:B------:R-:W-:Y:S02]  /*03a0*/  FSEL R8, R8, RZ, P0 ;  /* 0x000000ff08087208 */ /* 0x000fe40000000000 */
[----:B------:R-:W-:-:S05]  /*03b0*/  FSEL R9, R9, RZ, P1 ;  /* 0x000000ff09097208 */ /* 0x000fca0000800000 */
[----:B------:R-:W-:Y:S01]  /*03c0*/  STG.E.64 desc[UR4][R2.64], R8 ;  /* 0x0000000802007986 */ /* 0x000fe2000c101b04 */
[----:B------:R-:W-:Y:S05]  /*03d0*/  EXIT ;  /* 0x000000000000794d */ /* 0x000fea0003800000 */
.L_x_0:
[----:B------:R-:W-:-:S00]  /*03e0*/  BRA `(.L_x_0) ;  /* 0xfffffffc00fc7947 */ /* 0x000fc0000383ffff */
[----:B------:R-:W-:-:S00]  /*03f0*/  NOP ;  /* 0x0000000000007918 */ /* 0x000fc00000000000 */
        /* <DEDUP_REMOVED lines=8> */
.L_x_1:


//--------------------- .nv.global.init           --------------------------
	.section	.nv.global.init,"aw",@progbits
.nv.global.init:
	.type		_$_str,@object
	.size		_$_str,(_$_str_$_2 - _$_str)
_$_str:
        /*0000*/ 	.byte	0x5f, 0x5f, 0x43, 0x55, 0x44, 0x41, 0x5f, 0x46, 0x54, 0x5a, 0x00
	.type		_$_str_$_2,@object
	.size		_$_str_$_2,(.L_1 - _$_str_$_2)
_$_str_$_2:
        /*000b*/ 	.byte	0x5f, 0x5f, 0x43, 0x55, 0x44, 0x41, 0x5f, 0x50, 0x52, 0x45, 0x43, 0x5f, 0x53, 0x51, 0x52, 0x54
        /*001b*/ 	.byte	0x00
.L_1:


//--------------------- .nv.constant0.triton_poi_fused__native_batch_norm_legit_no_training_relu_28 --------------------------
	.section	.nv.constant0.triton_poi_fused__native_batch_norm_legit_no_training_relu_28,"a",@progbits
	.sectionflags	@""
	.align	4
.nv.constant0.triton_poi_fused__native_batch_norm_legit_no_training_relu_28:
	.zero		580
